//
// Generated by NVIDIA NVVM Compiler
//
// Compiler Build ID: CL-36424714
// Cuda compilation tools, release 13.0, V13.0.88
// Based on NVVM 20.0.0
//

.version 9.0
.target sm_100
.address_size 64

	// .globl	_Z30mma_16x16x32_from_two_16x16x16P6__halfS0_Pf

.visible .entry _Z30mma_16x16x32_from_two_16x16x16P6__halfS0_Pf(
	.param .u64 .ptr .align 1 _Z30mma_16x16x32_from_two_16x16x16P6__halfS0_Pf_param_0,
	.param .u64 .ptr .align 1 _Z30mma_16x16x32_from_two_16x16x16P6__halfS0_Pf_param_1,
	.param .u64 .ptr .align 1 _Z30mma_16x16x32_from_two_16x16x16P6__halfS0_Pf_param_2
)
{
	.reg .b32 	%r<35>;
	.reg .b32 	%f<18>;
	.reg .b64 	%rd<9>;

	ld.param.u64 	%rd1, [_Z30mma_16x16x32_from_two_16x16x16P6__halfS0_Pf_param_0];
	ld.param.u64 	%rd2, [_Z30mma_16x16x32_from_two_16x16x16P6__halfS0_Pf_param_1];
	ld.param.u64 	%rd3, [_Z30mma_16x16x32_from_two_16x16x16P6__halfS0_Pf_param_2];
	cvta.to.global.u64 	%rd4, %rd1;
	cvta.to.global.u64 	%rd5, %rd2;
	cvta.to.global.u64 	%rd6, %rd3;
	mov.b32 	%r1, 32;
	wmma.load.a.sync.aligned.row.m16n16k16.global.f16 	{%r2, %r3, %r4, %r5, %r6, %r7, %r8, %r9}, [%rd4], %r1;
	mov.b32 	%r10, 16;
	wmma.load.b.sync.aligned.row.m16n16k16.global.f16 	{%r11, %r12, %r13, %r14, %r15, %r16, %r17, %r18}, [%rd5], %r10;
	mov.f32 	%f1, 0f00000000;
	wmma.mma.sync.aligned.row.row.m16n16k16.f32.f32 {%f2, %f3, %f4, %f5, %f6, %f7, %f8, %f9}, {%r2, %r3, %r4, %r5, %r6, %r7, %r8, %r9}, {%r11, %r12, %r13, %r14, %r15, %r16, %r17, %r18}, {%f1, %f1, %f1, %f1, %f1, %f1, %f1, %f1};
	add.s64 	%rd7, %rd4, 32;
	wmma.load.a.sync.aligned.row.m16n16k16.global.f16 	{%r19, %r20, %r21, %r22, %r23, %r24, %r25, %r26}, [%rd7], %r1;
	add.s64 	%rd8, %rd5, 512;
	wmma.load.b.sync.aligned.row.m16n16k16.global.f16 	{%r27, %r28, %r29, %r30, %r31, %r32, %r33, %r34}, [%rd8], %r10;
	wmma.mma.sync.aligned.row.row.m16n16k16.f32.f32 {%f10, %f11, %f12, %f13, %f14, %f15, %f16, %f17}, {%r19, %r20, %r21, %r22, %r23, %r24, %r25, %r26}, {%r27, %r28, %r29, %r30, %r31, %r32, %r33, %r34}, {%f2, %f3, %f4, %f5, %f6, %f7, %f8, %f9};
	wmma.store.d.sync.aligned.row.m16n16k16.global.f32 	[%rd6], {%f10, %f11, %f12, %f13, %f14, %f15, %f16, %f17}, %r10;
	ret;

}
	// .globl	_Z23reference_gemm_16x16x32P6__halfS0_Pf
.visible .entry _Z23reference_gemm_16x16x32P6__halfS0_Pf(
	.param .u64 .ptr .align 1 _Z23reference_gemm_16x16x32P6__halfS0_Pf_param_0,
	.param .u64 .ptr .align 1 _Z23reference_gemm_16x16x32P6__halfS0_Pf_param_1,
	.param .u64 .ptr .align 1 _Z23reference_gemm_16x16x32P6__halfS0_Pf_param_2
)
{
	.reg .pred 	%p<2>;
	.reg .b16 	%rs<65>;
	.reg .b32 	%r<8>;
	.reg .b32 	%f<97>;
	.reg .b64 	%rd<13>;

	ld.param.u64 	%rd1, [_Z23reference_gemm_16x16x32P6__halfS0_Pf_param_0];
	ld.param.u64 	%rd2, [_Z23reference_gemm_16x16x32P6__halfS0_Pf_param_1];
	ld.param.u64 	%rd3, [_Z23reference_gemm_16x16x32P6__halfS0_Pf_param_2];
	mov.u32 	%r1, %tid.y;
	mov.u32 	%r2, %tid.x;
	or.b32  	%r3, %r1, %r2;
	and.b32  	%r4, %r3, 1008;
	setp.ne.s32 	%p1, %r4, 0;
	@%p1 bra 	$L__BB1_2;
	cvta.to.global.u64 	%rd4, %rd3;
	cvta.to.global.u64 	%rd5, %rd1;
	cvta.to.global.u64 	%rd6, %rd2;
	shl.b32 	%r5, %r1, 5;
	mul.wide.u32 	%rd7, %r5, 2;
	add.s64 	%rd8, %rd5, %rd7;
	ld.global.u16 	%rs1, [%rd8];
	// begin inline asm
	{  cvt.f32.f16 %f1, %rs1;}

	// end inline asm
	mul.wide.u32 	%rd9, %r2, 2;
	add.s64 	%rd10, %rd6, %rd9;
	ld.global.u16 	%rs2, [%rd10];
	// begin inline asm
	{  cvt.f32.f16 %f2, %rs2;}

	// end inline asm
	fma.rn.f32 	%f65, %f1, %f2, 0f00000000;
	ld.global.u16 	%rs3, [%rd8+2];
	// begin inline asm
	{  cvt.f32.f16 %f3, %rs3;}

	// end inline asm
	ld.global.u16 	%rs4, [%rd10+32];
	// begin inline asm
	{  cvt.f32.f16 %f4, %rs4;}

	// end inline asm
	fma.rn.f32 	%f66, %f3, %f4, %f65;
	ld.global.u16 	%rs5, [%rd8+4];
	// begin inline asm
	{  cvt.f32.f16 %f5, %rs5;}

	// end inline asm
	ld.global.u16 	%rs6, [%rd10+64];
	// begin inline asm
	{  cvt.f32.f16 %f6, %rs6;}

	// end inline asm
	fma.rn.f32 	%f67, %f5, %f6, %f66;
	ld.global.u16 	%rs7, [%rd8+6];
	// begin inline asm
	{  cvt.f32.f16 %f7, %rs7;}

	// end inline asm
	ld.global.u16 	%rs8, [%rd10+96];
	// begin inline asm
	{  cvt.f32.f16 %f8, %rs8;}

	// end inline asm
	fma.rn.f32 	%f68, %f7, %f8, %f67;
	ld.global.u16 	%rs9, [%rd8+8];
	// begin inline asm
	{  cvt.f32.f16 %f9, %rs9;}

	// end inline asm
	ld.global.u16 	%rs10, [%rd10+128];
	// begin inline asm
	{  cvt.f32.f16 %f10, %rs10;}

	// end inline asm
	fma.rn.f32 	%f69, %f9, %f10, %f68;
	ld.global.u16 	%rs11, [%rd8+10];
	// begin inline asm
	{  cvt.f32.f16 %f11, %rs11;}

	// end inline asm
	ld.global.u16 	%rs12, [%rd10+160];
	// begin inline asm
	{  cvt.f32.f16 %f12, %rs12;}

	// end inline asm
	fma.rn.f32 	%f70, %f11, %f12, %f69;
	ld.global.u16 	%rs13, [%rd8+12];
	// begin inline asm
	{  cvt.f32.f16 %f13, %rs13;}

	// end inline asm
	ld.global.u16 	%rs14, [%rd10+192];
	// begin inline asm
	{  cvt.f32.f16 %f14, %rs14;}

	// end inline asm
	fma.rn.f32 	%f71, %f13, %f14, %f70;
	ld.global.u16 	%rs15, [%rd8+14];
	// begin inline asm
	{  cvt.f32.f16 %f15, %rs15;}

	// end inline asm
	ld.global.u16 	%rs16, [%rd10+224];
	// begin inline asm
	{  cvt.f32.f16 %f16, %rs16;}

	// end inline asm
	fma.rn.f32 	%f72, %f15, %f16, %f71;
	ld.global.u16 	%rs17, [%rd8+16];
	// begin inline asm
	{  cvt.f32.f16 %f17, %rs17;}

	// end inline asm
	ld.global.u16 	%rs18, [%rd10+256];
	// begin inline asm
	{  cvt.f32.f16 %f18, %rs18;}

	// end inline asm
	fma.rn.f32 	%f73, %f17, %f18, %f72;
	ld.global.u16 	%rs19, [%rd8+18];
	// begin inline asm
	{  cvt.f32.f16 %f19, %rs19;}

	// end inline asm
	ld.global.u16 	%rs20, [%rd10+288];
	// begin inline asm
	{  cvt.f32.f16 %f20, %rs20;}

	// end inline asm
	fma.rn.f32 	%f74, %f19, %f20, %f73;
	ld.global.u16 	%rs21, [%rd8+20];
	// begin inline asm
	{  cvt.f32.f16 %f21, %rs21;}

	// end inline asm
	ld.global.u16 	%rs22, [%rd10+320];
	// begin inline asm
	{  cvt.f32.f16 %f22, %rs22;}

	// end inline asm
	fma.rn.f32 	%f75, %f21, %f22, %f74;
	ld.global.u16 	%rs23, [%rd8+22];
	// begin inline asm
	{  cvt.f32.f16 %f23, %rs23;}

	// end inline asm
	ld.global.u16 	%rs24, [%rd10+352];
	// begin inline asm
	{  cvt.f32.f16 %f24, %rs24;}

	// end inline asm
	fma.rn.f32 	%f76, %f23, %f24, %f75;
	ld.global.u16 	%rs25, [%rd8+24];
	// begin inline asm
	{  cvt.f32.f16 %f25, %rs25;}

	// end inline asm
	ld.global.u16 	%rs26, [%rd10+384];
	// begin inline asm
	{  cvt.f32.f16 %f26, %rs26;}

	// end inline asm
	fma.rn.f32 	%f77, %f25, %f26, %f76;
	ld.global.u16 	%rs27, [%rd8+26];
	// begin inline asm
	{  cvt.f32.f16 %f27, %rs27;}

	// end inline asm
	ld.global.u16 	%rs28, [%rd10+416];
	// begin inline asm
	{  cvt.f32.f16 %f28, %rs28;}

	// end inline asm
	fma.rn.f32 	%f78, %f27, %f28, %f77;
	ld.global.u16 	%rs29, [%rd8+28];
	// begin inline asm
	{  cvt.f32.f16 %f29, %rs29;}

	// end inline asm
	ld.global.u16 	%rs30, [%rd10+448];
	// begin inline asm
	{  cvt.f32.f16 %f30, %rs30;}

	// end inline asm
	fma.rn.f32 	%f79, %f29, %f30, %f78;
	ld.global.u16 	%rs31, [%rd8+30];
	// begin inline asm
	{  cvt.f32.f16 %f31, %rs31;}

	// end inline asm
	ld.global.u16 	%rs32, [%rd10+480];
	// begin inline asm
	{  cvt.f32.f16 %f32, %rs32;}

	// end inline asm
	fma.rn.f32 	%f80, %f31, %f32, %f79;
	ld.global.u16 	%rs33, [%rd8+32];
	// begin inline asm
	{  cvt.f32.f16 %f33, %rs33;}

	// end inline asm
	ld.global.u16 	%rs34, [%rd10+512];
	// begin inline asm
	{  cvt.f32.f16 %f34, %rs34;}

	// end inline asm
	fma.rn.f32 	%f81, %f33, %f34, %f80;
	ld.global.u16 	%rs35, [%rd8+34];
	// begin inline asm
	{  cvt.f32.f16 %f35, %rs35;}

	// end inline asm
	ld.global.u16 	%rs36, [%rd10+544];
	// begin inline asm
	{  cvt.f32.f16 %f36, %rs36;}

	// end inline asm
	fma.rn.f32 	%f82, %f35, %f36, %f81;
	ld.global.u16 	%rs37, [%rd8+36];
	// begin inline asm
	{  cvt.f32.f16 %f37, %rs37;}

	// end inline asm
	ld.global.u16 	%rs38, [%rd10+576];
	// begin inline asm
	{  cvt.f32.f16 %f38, %rs38;}

	// end inline asm
	fma.rn.f32 	%f83, %f37, %f38, %f82;
	ld.global.u16 	%rs39, [%rd8+38];
	// begin inline asm
	{  cvt.f32.f16 %f39, %rs39;}

	// end inline asm
	ld.global.u16 	%rs40, [%rd10+608];
	// begin inline asm
	{  cvt.f32.f16 %f40, %rs40;}

	// end inline asm
	fma.rn.f32 	%f84, %f39, %f40, %f83;
	ld.global.u16 	%rs41, [%rd8+40];
	// begin inline asm
	{  cvt.f32.f16 %f41, %rs41;}

	// end inline asm
	ld.global.u16 	%rs42, [%rd10+640];
	// begin inline asm
	{  cvt.f32.f16 %f42, %rs42;}

	// end inline asm
	fma.rn.f32 	%f85, %f41, %f42, %f84;
	ld.global.u16 	%rs43, [%rd8+42];
	// begin inline asm
	{  cvt.f32.f16 %f43, %rs43;}

	// end inline asm
	ld.global.u16 	%rs44, [%rd10+672];
	// begin inline asm
	{  cvt.f32.f16 %f44, %rs44;}

	// end inline asm
	fma.rn.f32 	%f86, %f43, %f44, %f85;
	ld.global.u16 	%rs45, [%rd8+44];
	// begin inline asm
	{  cvt.f32.f16 %f45, %rs45;}

	// end inline asm
	ld.global.u16 	%rs46, [%rd10+704];
	// begin inline asm
	{  cvt.f32.f16 %f46, %rs46;}

	// end inline asm
	fma.rn.f32 	%f87, %f45, %f46, %f86;
	ld.global.u16 	%rs47, [%rd8+46];
	// begin inline asm
	{  cvt.f32.f16 %f47, %rs47;}

	// end inline asm
	ld.global.u16 	%rs48, [%rd10+736];
	// begin inline asm
	{  cvt.f32.f16 %f48, %rs48;}

	// end inline asm
	fma.rn.f32 	%f88, %f47, %f48, %f87;
	ld.global.u16 	%rs49, [%rd8+48];
	// begin inline asm
	{  cvt.f32.f16 %f49, %rs49;}

	// end inline asm
	ld.global.u16 	%rs50, [%rd10+768];
	// begin inline asm
	{  cvt.f32.f16 %f50, %rs50;}

	// end inline asm
	fma.rn.f32 	%f89, %f49, %f50, %f88;
	ld.global.u16 	%rs51, [%rd8+50];
	// begin inline asm
	{  cvt.f32.f16 %f51, %rs51;}

	// end inline asm
	ld.global.u16 	%rs52, [%rd10+800];
	// begin inline asm
	{  cvt.f32.f16 %f52, %rs52;}

	// end inline asm
	fma.rn.f32 	%f90, %f51, %f52, %f89;
	ld.global.u16 	%rs53, [%rd8+52];
	// begin inline asm
	{  cvt.f32.f16 %f53, %rs53;}

	// end inline asm
	ld.global.u16 	%rs54, [%rd10+832];
	// begin inline asm
	{  cvt.f32.f16 %f54, %rs54;}

	// end inline asm
	fma.rn.f32 	%f91, %f53, %f54, %f90;
	ld.global.u16 	%rs55, [%rd8+54];
	// begin inline asm
	{  cvt.f32.f16 %f55, %rs55;}

	// end inline asm
	ld.global.u16 	%rs56, [%rd10+864];
	// begin inline asm
	{  cvt.f32.f16 %f56, %rs56;}

	// end inline asm
	fma.rn.f32 	%f92, %f55, %f56, %f91;
	ld.global.u16 	%rs57, [%rd8+56];
	// begin inline asm
	{  cvt.f32.f16 %f57, %rs57;}

	// end inline asm
	ld.global.u16 	%rs58, [%rd10+896];
	// begin inline asm
	{  cvt.f32.f16 %f58, %rs58;}

	// end inline asm
	fma.rn.f32 	%f93, %f57, %f58, %f92;
	ld.global.u16 	%rs59, [%rd8+58];
	// begin inline asm
	{  cvt.f32.f16 %f59, %rs59;}

	// end inline asm
	ld.global.u16 	%rs60, [%rd10+928];
	// begin inline asm
	{  cvt.f32.f16 %f60, %rs60;}

	// end inline asm
	fma.rn.f32 	%f94, %f59, %f60, %f93;
	ld.global.u16 	%rs61, [%rd8+60];
	// begin inline asm
	{  cvt.f32.f16 %f61, %rs61;}

	// end inline asm
	ld.global.u16 	%rs62, [%rd10+960];
	// begin inline asm
	{  cvt.f32.f16 %f62, %rs62;}

	// end inline asm
	fma.rn.f32 	%f95, %f61, %f62, %f94;
	ld.global.u16 	%rs63, [%rd8+62];
	// begin inline asm
	{  cvt.f32.f16 %f63, %rs63;}

	// end inline asm
	ld.global.u16 	%rs64, [%rd10+992];
	// begin inline asm
	{  cvt.f32.f16 %f64, %rs64;}

	// end inline asm
	fma.rn.f32 	%f96, %f63, %f64, %f95;
	shl.b32 	%r6, %r1, 4;
	add.s32 	%r7, %r6, %r2;
	mul.wide.u32 	%rd11, %r7, 4;
	add.s64 	%rd12, %rd4, %rd11;
	st.global.f32 	[%rd12], %f96;
$L__BB1_2:
	ret;

}


// ===== COMPILED SASS (sm_100) =====

	.target	sm_100

	.elftype	@"ET_EXEC"


//--------------------- .note.nv.tkinfo           --------------------------
	.section	.note.nv.tkinfo,"",@"SHT_NOTE"
	.sectionflags	@"SHF_NOTE_NV_TKINFO"
	.tkinfo
        /*0018*/ 	.word	0x00000002
        /*0030*/ 	.string	""
        /*0030*/ 	.string	"ptxas"
        /*0030*/ 	.string	"Cuda compilation tools, release 13.0, V13.0.88"
        /*0030*/ 	.string	"Build cuda_13.0.r13.0/compiler.36424714_0"
        /*0030*/ 	.string	"-arch sm_100 -m 64 "



//--------------------- .note.nv.cuinfo           --------------------------
	.section	.note.nv.cuinfo,"",@"SHT_NOTE"
	.sectionflags	@"SHF_NOTE_NV_CUINFO"
        /*0018*/ 	.short	0x0002
        /*001a*/ 	.short	0x0064
        /*001c*/ 	.short	0x0082
	.zero		2


//--------------------- .nv.info                  --------------------------
	.section	.nv.info,"",@"SHT_CUDA_INFO"
	.align	4


	//----- nvinfo : EIATTR_REGCOUNT
	.align		4
        /*0000*/ 	.byte	0x04, 0x2f
        /*0002*/ 	.short	(.L_1 - .L_0)
	.align		4
.L_0:
        /*0004*/ 	.word	index@(_Z30mma_16x16x32_from_two_16x16x16P6__halfS0_Pf)
        /*0008*/ 	.word	0x0000001e


	//----- nvinfo : EIATTR_FRAME_SIZE
	.align		4
.L_1:
        /*000c*/ 	.byte	0x04, 0x11
        /*000e*/ 	.short	(.L_3 - .L_2)
	.align		4
.L_2:
        /*0010*/ 	.word	index@(_Z30mma_16x16x32_from_two_16x16x16P6__halfS0_Pf)
        /*0014*/ 	.word	0x00000000


	//----- nvinfo : EIATTR_REGCOUNT
	.align		4
.L_3:
        /*0018*/ 	.byte	0x04, 0x2f
        /*001a*/ 	.short	(.L_5 - .L_4)
	.align		4
.L_4:
        /*001c*/ 	.word	index@(_Z23reference_gemm_16x16x32P6__halfS0_Pf)
        /*0020*/ 	.word	0x00000020


	//----- nvinfo : EIATTR_FRAME_SIZE
	.align		4
.L_5:
        /*0024*/ 	.byte	0x04, 0x11
        /*0026*/ 	.short	(.L_7 - .L_6)
	.align		4
.L_6:
        /*0028*/ 	.word	index@(_Z23reference_gemm_16x16x32P6__halfS0_Pf)
        /*002c*/ 	.word	0x00000000


	//----- nvinfo : EIATTR_MIN_STACK_SIZE
	.align		4
.L_7:
        /*0030*/ 	.byte	0x04, 0x12
        /*0032*/ 	.short	(.L_9 - .L_8)
	.align		4
.L_8:
        /*0034*/ 	.word	index@(_Z23reference_gemm_16x16x32P6__halfS0_Pf)
        /*0038*/ 	.word	0x00000000


	//----- nvinfo : EIATTR_MIN_STACK_SIZE
	.align		4
.L_9:
        /*003c*/ 	.byte	0x04, 0x12
        /*003e*/ 	.short	(.L_11 - .L_10)
	.align		4
.L_10:
        /*0040*/ 	.word	index@(_Z30mma_16x16x32_from_two_16x16x16P6__halfS0_Pf)
        /*0044*/ 	.word	0x00000000
.L_11:


//--------------------- .nv.compat                --------------------------
	.section	.nv.compat,"",@"SHT_CUDA_COMPAT_INFO"
	.align	4
        /*0000*/ 	.byte	0x02, 0x09, 0x00, 0x00, 0x02, 0x02, 0x01, 0x00, 0x02, 0x05, 0x05, 0x00, 0x03, 0x07, 0x01, 0x01
        /*0010*/ 	.byte	0x02, 0x03, 0x00, 0x00, 0x02, 0x06, 0x01, 0x00, 0x04, 0x0b, 0x08, 0x00, 0x09, 0x00, 0x00, 0x00
        /*0020*/ 	.byte	0x00, 0x00, 0x00, 0x00


//--------------------- .nv.info._Z23reference_gemm_16x16x32P6__halfS0_Pf --------------------------
	.section	.nv.info._Z23reference_gemm_16x16x32P6__halfS0_Pf,"",@"SHT_CUDA_INFO"
	.sectionflags	@""
	.align	4


	//----- nvinfo : EIATTR_CUDA_API_VERSION
	.align		4
        /*0000*/ 	.byte	0x04, 0x37
        /*0002*/ 	.short	(.L_13 - .L_12)
.L_12:
        /*0004*/ 	.word	0x00000082


	//----- nvinfo : EIATTR_KPARAM_INFO
	.align		4
.L_13:
        /*0008*/ 	.byte	0x04, 0x17
        /*000a*/ 	.short	(.L_15 - .L_14)
.L_14:
        /*000c*/ 	.word	0x00000000
        /*0010*/ 	.short	0x0002
        /*0012*/ 	.short	0x0010
        /*0014*/ 	.byte	0x00, 0xf5, 0x21, 0x00


	//----- nvinfo : EIATTR_KPARAM_INFO
	.align		4
.L_15:
        /*0018*/ 	.byte	0x04, 0x17
        /*001a*/ 	.short	(.L_17 - .L_16)
.L_16:
        /*001c*/ 	.word	0x00000000
        /*0020*/ 	.short	0x0001
        /*0022*/ 	.short	0x0008
        /*0024*/ 	.byte	0x00, 0xf5, 0x21, 0x00


	//----- nvinfo : EIATTR_KPARAM_INFO
	.align		4
.L_17:
        /*0028*/ 	.byte	0x04, 0x17
        /*002a*/ 	.short	(.L_19 - .L_18)
.L_18:
        /*002c*/ 	.word	0x00000000
        /*0030*/ 	.short	0x0000
        /*0032*/ 	.short	0x0000
        /*0034*/ 	.byte	0x00, 0xf5, 0x21, 0x00


	//----- nvinfo : EIATTR_SPARSE_MMA_MASK
	.align		4
.L_19:
        /*0038*/ 	.byte	0x03, 0x50
        /*003a*/ 	.short	0x0000


	//----- nvinfo : EIATTR_MAXREG_COUNT
	.align		4
        /*003c*/ 	.byte	0x03, 0x1b
        /*003e*/ 	.short	0x00ff


	//----- nvinfo : EIATTR_MERCURY_ISA_VERSION
	.align		4
        /*0040*/ 	.byte	0x03, 0x5f
        /*0042*/ 	.short	0x0101


	//----- nvinfo : EIATTR_VRC_CTA_INIT_COUNT
	.align		4
        /*0044*/ 	.byte	0x02, 0x4a
	.zero		1
	.zero		1


	//----- nvinfo : EIATTR_EXIT_INSTR_OFFSETS
	.align		4
        /*0048*/ 	.byte	0x04, 0x1c
        /*004a*/ 	.short	(.L_21 - .L_20)


	//   ....[0]....
.L_20:
        /*004c*/ 	.word	0x00000040


	//   ....[1]....
        /*0050*/ 	.word	0x00000af0


	//----- nvinfo : EIATTR_CBANK_PARAM_SIZE
	.align		4
.L_21:
        /*0054*/ 	.byte	0x03, 0x19
        /*0056*/ 	.short	0x0018


	//----- nvinfo : EIATTR_PARAM_CBANK
	.align		4
        /*0058*/ 	.byte	0x04, 0x0a
        /*005a*/ 	.short	(.L_23 - .L_22)
	.align		4
.L_22:
        /*005c*/ 	.word	index@(.nv.constant0._Z23reference_gemm_16x16x32P6__halfS0_Pf)
        /*0060*/ 	.short	0x0380
        /*0062*/ 	.short	0x0018


	//----- nvinfo : EIATTR_SW_WAR
	.align		4
.L_23:
        /*0064*/ 	.byte	0x04, 0x36
        /*0066*/ 	.short	(.L_25 - .L_24)
.L_24:
        /*0068*/ 	.word	0x00000008
.L_25:


//--------------------- .nv.info._Z30mma_16x16x32_from_two_16x16x16P6__halfS0_Pf --------------------------
	.section	.nv.info._Z30mma_16x16x32_from_two_16x16x16P6__halfS0_Pf,"",@"SHT_CUDA_INFO"
	.sectionflags	@""
	.align	4


	//----- nvinfo : EIATTR_CUDA_API_VERSION
	.align		4
        /*0000*/ 	.byte	0x04, 0x37
        /*0002*/ 	.short	(.L_27 - .L_26)
.L_26:
        /*0004*/ 	.word	0x00000082


	//----- nvinfo : EIATTR_KPARAM_INFO
	.align		4
.L_27:
        /*0008*/ 	.byte	0x04, 0x17
        /*000a*/ 	.short	(.L_29 - .L_28)
.L_28:
        /*000c*/ 	.word	0x00000000
        /*0010*/ 	.short	0x0002
        /*0012*/ 	.short	0x0010
        /*0014*/ 	.byte	0x00, 0xf5, 0x21, 0x00


	//----- nvinfo : EIATTR_KPARAM_INFO
	.align		4
.L_29:
        /*0018*/ 	.byte	0x04, 0x17
        /*001a*/ 	.short	(.L_31 - .L_30)
.L_30:
        /*001c*/ 	.word	0x00000000
        /*0020*/ 	.short	0x0001
        /*0022*/ 	.short	0x0008
        /*0024*/ 	.byte	0x00, 0xf5, 0x21, 0x00


	//----- nvinfo : EIATTR_KPARAM_INFO
	.align		4
.L_31:
        /*0028*/ 	.byte	0x04, 0x17
        /*002a*/ 	.short	(.L_33 - .L_32)
.L_32:
        /*002c*/ 	.word	0x00000000
        /*0030*/ 	.short	0x0000
        /*0032*/ 	.short	0x0000
        /*0034*/ 	.byte	0x00, 0xf5, 0x21, 0x00


	//----- nvinfo : EIATTR_SPARSE_MMA_MASK
	.align		4
.L_33:
        /*0038*/ 	.byte	0x03, 0x50
        /*003a*/ 	.short	0x0000


	//----- nvinfo : EIATTR_WMMA_USED
	.align		4
        /*003c*/ 	.byte	0x01, 0x2b
	.zero		2


	//----- nvinfo : EIATTR_MAXREG_COUNT
	.align		4
        /*0040*/ 	.byte	0x03, 0x1b
        /*0042*/ 	.short	0x00ff


	//----- nvinfo : EIATTR_MERCURY_ISA_VERSION
	.align		4
        /*0044*/ 	.byte	0x03, 0x5f
        /*0046*/ 	.short	0x0101


	//----- nvinfo : EIATTR_VRC_CTA_INIT_COUNT
	.align		4
        /*0048*/ 	.byte	0x02, 0x4a
	.zero		1
	.zero		1


	//----- nvinfo : EIATTR_EXIT_INSTR_OFFSETS
	.align		4
        /*004c*/ 	.byte	0x04, 0x1c
        /*004e*/ 	.short	(.L_35 - .L_34)


	//   ....[0]....
.L_34:
        /*0050*/ 	.word	0x00000380


	//----- nvinfo : EIATTR_CBANK_PARAM_SIZE
	.align		4
.L_35:
        /*0054*/ 	.byte	0x03, 0x19
        /*0056*/ 	.short	0x0018


	//----- nvinfo : EIATTR_PARAM_CBANK
	.align		4
        /*0058*/ 	.byte	0x04, 0x0a
        /*005a*/ 	.short	(.L_37 - .L_36)
	.align		4
.L_36:
        /*005c*/ 	.word	index@(.nv.constant0._Z30mma_16x16x32_from_two_16x16x16P6__halfS0_Pf)
        /*0060*/ 	.short	0x0380
        /*0062*/ 	.short	0x0018


	//----- nvinfo : EIATTR_SW_WAR
	.align		4
.L_37:
        /*0064*/ 	.byte	0x04, 0x36
        /*0066*/ 	.short	(.L_39 - .L_38)
.L_38:
        /*0068*/ 	.word	0x00000008
.L_39:


//--------------------- .nv.callgraph             --------------------------
	.section	.nv.callgraph,"",@"SHT_CUDA_CALLGRAPH"
	.align	4
	.sectionentsize	8
	.align		4
        /*0000*/ 	.word	0x00000000
	.align		4
        /*0004*/ 	.word	0xffffffff
	.align		4
        /*0008*/ 	.word	0x00000000
	.align		4
        /*000c*/ 	.word	0xfffffffe
	.align		4
        /*0010*/ 	.word	0x00000000
	.align		4
        /*0014*/ 	.word	0xfffffffd
	.align		4
        /*0018*/ 	.word	0x00000000
	.align		4
        /*001c*/ 	.word	0xfffffffc


//--------------------- .text._Z23reference_gemm_16x16x32P6__halfS0_Pf --------------------------
	.section	.text._Z23reference_gemm_16x16x32P6__halfS0_Pf,"ax",@progbits
	.align	128
        .global         _Z23reference_gemm_16x16x32P6__halfS0_Pf
        .type           _Z23reference_gemm_16x16x32P6__halfS0_Pf,@function
        .size           _Z23reference_gemm_16x16x32P6__halfS0_Pf,(.L_x_2 - _Z23reference_gemm_16x16x32P6__halfS0_Pf)
        .other          _Z23reference_gemm_16x16x32P6__halfS0_Pf,@"STO_CUDA_ENTRY STV_DEFAULT"
_Z23reference_gemm_16x16x32P6__halfS0_Pf:
.text._Z23reference_gemm_16x16x32P6__halfS0_Pf:
[----:B------:R-:W-:Y:S01]  /*0000*/  LDC R1, c[0x0][0x37c] ;  /* 0x0000df00ff017b82 */ /* 0x000fe20000000800 */
[----:B------:R-:W0:Y:S01]  /*0010*/  S2R R7, SR_TID.Y ;  /* 0x0000000000077919 */ /* 0x000e220000002200 */
[----:B------:R-:W0:Y:S02]  /*0020*/  S2R R6, SR_TID.X ;  /* 0x0000000000067919 */ /* 0x000e240000002100 */
[----:B0-----:R-:W-:-:S13]  /*0030*/  LOP3.LUT P0, RZ, R7, 0x3f0, R6, 0xc8, !PT ;  /* 0x000003f007ff7812 */ /* 0x001fda000780c806 */
[----:B------:R-:W-:Y:S05]  /*0040*/  @P0 EXIT ;  /* 0x000000000000094d */ /* 0x000fea0003800000 */
[----:B------:R-:W0:Y:S01]  /*0050*/  LDC.64 R4, c[0x0][0x380] ;  /* 0x0000e000ff047b82 */ /* 0x000e220000000a00 */
[----:B------:R-:W1:Y:S01]  /*0060*/  LDCU.64 UR4, c[0x0][0x358] ;  /* 0x00006b00ff0477ac */ /* 0x000e620008000a00 */
[----:B------:R-:W-:-:S06]  /*0070*/  SHF.L.U32 R9, R7, 0x5, RZ ;  /* 0x0000000507097819 */ /* 0x000fcc00000006ff */
[----:B------:R-:W2:Y:S01]  /*0080*/  LDC.64 R2, c[0x0][0x388] ;  /* 0x0000e200ff027b82 */ /* 0x000ea20000000a00 */
[----:B0-----:R-:W-:-:S05]  /*0090*/  IMAD.WIDE.U32 R4, R9, 0x2, R4 ;  /* 0x0000000209047825 */ /* 0x001fca00078e0004 */
[----:B-1----:R-:W3:Y:S01]  /*00a0*/  LDG.E.U16 R0, desc[UR4][R4.64] ;  /* 0x0000000404007981 */ /* 0x002ee2000c1e1500 */
[----:B--2---:R-:W-:-:S03]  /*00b0*/  IMAD.WIDE.U32 R2, R6, 0x2, R2 ;  /* 0x0000000206027825 */ /* 0x004fc600078e0002 */
[----:B------:R-:W2:Y:S04]  /*00c0*/  LDG.E.U16 R23, desc[UR4][R4.64+0x2] ;  /* 0x0000020404177981 */ /* 0x000ea8000c1e1500 */
[----:B------:R-:W4:Y:S04]  /*00d0*/  LDG.E.U16 R15, desc[UR4][R2.64] ;  /* 0x00000004020f7981 */ /* 0x000f28000c1e1500 */
[----:B------:R-:W5:Y:S04]  /*00e0*/  LDG.E.U16 R22, desc[UR4][R2.64+0x20] ;  /* 0x0000200402167981 */ /* 0x000f68000c1e1500 */
        /* <DEDUP_REMOVED lines=14> */
[----:B------:R-:W5:Y:S01]  /*01d0*/  LDG.E.U16 R16, desc[UR4][R2.64+0x120] ;  /* 0x0001200402107981 */ /* 0x000f62000c1e1500 */
[----:B---3--:R-:W-:-:S02]  /*01e0*/  HADD2.F32 R0, -RZ, R0.H0_H0 ;  /* 0x20000000ff007230 */ /* 0x008fc40000004100 */
[----:B----4-:R-:W-:-:S05]  /*01f0*/  HADD2.F32 R15, -RZ, R15.H0_H0 ;  /* 0x2000000fff0f7230 */ /* 0x010fca0000004100 */
[----:B------:R-:W-:Y:S02]  /*0200*/  FFMA R0, R0, R15, RZ ;  /* 0x0000000f00007223 */ /* 0x000fe400000000ff */
[----:B------:R-:W3:Y:S01]  /*0210*/  LDG.E.U16 R15, desc[UR4][R4.64+0x12] ;  /* 0x00001204040f7981 */ /* 0x000ee2000c1e1500 */
[----:B--2---:R-:W-:Y:S02]  /*0220*/  HADD2.F32 R23, -RZ, R23.H0_H0 ;  /* 0x20000017ff177230 */ /* 0x004fe40000004100 */
[----:B-----5:R-:W-:Y:S02]  /*0230*/  HADD2.F32 R22, -RZ, R22.H0_H0 ;  /* 0x20000016ff167230 */ /* 0x020fe40000004100 */
[----:B------:R-:W-:Y:S02]  /*0240*/  HADD2.F32 R27, -RZ, R20.H0_H0 ;  /* 0x20000014ff1b7230 */ /* 0x000fe40000004100 */
[----:B------:R-:W-:Y:S02]  /*0250*/  HADD2.F32 R21, -RZ, R21.H0_H0 ;  /* 0x20000015ff157230 */ /* 0x000fe40000004100 */
[----:B------:R-:W-:Y:S01]  /*0260*/  FFMA R0, R23, R22, R0 ;  /* 0x0000001617007223 */ /* 0x000fe20000000000 */
[----:B------:R-:W2:Y:S04]  /*0270*/  LDG.E.U16 R20, desc[UR4][R2.64+0x140] ;  /* 0x0001400402147981 */ /* 0x000ea8000c1e1500 */
[----:B------:R-:W4:Y:S01]  /*0280*/  LDG.E.U16 R23, desc[UR4][R4.64+0x14] ;  /* 0x0000140404177981 */ /* 0x000f22000c1e1500 */
[----:B------:R-:W-:Y:S01]  /*0290*/  FFMA R0, R27, R21, R0 ;  /* 0x000000151b007223 */ /* 0x000fe20000000000 */
[----:B------:R-:W-:-:S02]  /*02a0*/  HADD2.F32 R27, -RZ, R18.H0_H0 ;  /* 0x20000012ff1b7230 */ /* 0x000fc40000004100 */
[----:B------:R-:W5:Y:S01]  /*02b0*/  LDG.E.U16 R21, desc[UR4][R4.64+0x16] ;  /* 0x0000160404157981 */ /* 0x000f62000c1e1500 */
[----:B------:R-:W-:-:S03]  /*02c0*/  HADD2.F32 R19, -RZ, R19.H0_H0 ;  /* 0x20000013ff137230 */ /* 0x000fc60000004100 */
[----:B------:R-:W5:Y:S02]  /*02d0*/  LDG.E.U16 R22, desc[UR4][R2.64+0x160] ;  /* 0x0001600402167981 */ /* 0x000f64000c1e1500 */
[----:B------:R-:W-:Y:S02]  /*02e0*/  FFMA R0, R27, R19, R0 ;  /* 0x000000131b007223 */ /* 0x000fe40000000000 */
[----:B------:R-:W5:Y:S04]  /*02f0*/  LDG.E.U16 R18, desc[UR4][R4.64+0x18] ;  /* 0x0000180404127981 */ /* 0x000f68000c1e1500 */
[----:B------:R-:W5:Y:S01]  /*0300*/  LDG.E.U16 R19, desc[UR4][R2.64+0x180] ;  /* 0x0001800402137981 */ /* 0x000f62000c1e1500 */
[----:B------:R-:W-:Y:S02]  /*0310*/  HADD2.F32 R27, -RZ, R12.H0_H0 ;  /* 0x2000000cff1b7230 */ /* 0x000fe40000004100 */
[----:B------:R-:W-:Y:S01]  /*0320*/  HADD2.F32 R13, -RZ, R13.H0_H0 ;  /* 0x2000000dff0d7230 */ /* 0x000fe20000004100 */
[----:B------:R-:W5:Y:S01]  /*0330*/  LDG.E.U16 R12, desc[UR4][R4.64+0x1e] ;  /* 0x00001e04040c7981 */ /* 0x000f62000c1e1500 */
[----:B------:R-:W-:-:S03]  /*0340*/  HADD2.F32 R17, -RZ, R17.H0_H0 ;  /* 0x20000011ff117230 */ /* 0x000fc60000004100 */
[----:B------:R-:W-:Y:S01]  /*0350*/  FFMA R0, R27, R13, R0 ;  /* 0x0000000d1b007223 */ /* 0x000fe20000000000 */
[----:B------:R-:W-:Y:S02]  /*0360*/  HADD2.F32 R13, -RZ, R14.H0_H0 ;  /* 0x2000000eff0d7230 */ /* 0x000fe40000004100 */
[----:B------:R-:W-:Y:S01]  /*0370*/  HADD2.F32 R25, -RZ, R25.H0_H0 ;  /* 0x20000019ff197230 */ /* 0x000fe20000004100 */
[----:B------:R-:W5:Y:S02]  /*0380*/  LDG.E.U16 R14, desc[UR4][R4.64+0x1a] ;  /* 0x00001a04040e7981 */ /* 0x000f64000c1e1500 */
[----:B------:R-:W-:Y:S01]  /*0390*/  FFMA R0, R13, R17, R0 ;  /* 0x000000110d007223 */ /* 0x000fe20000000000 */
[----:B------:R-:W-:Y:S01]  /*03a0*/  HADD2.F32 R17, -RZ, R24.H0_H0 ;  /* 0x20000018ff117230 */ /* 0x000fe20000004100 */
[----:B------:R-:W5:Y:S01]  /*03b0*/  LDG.E.U16 R13, desc[UR4][R2.64+0x1a0] ;  /* 0x0001a004020d7981 */ /* 0x000f62000c1e1500 */
[----:B------:R-:W-:Y:S02]  /*03c0*/  HADD2.F32 R27, -RZ, R8.H0_H0 ;  /* 0x20000008ff1b7230 */ /* 0x000fe40000004100 */
[----:B------:R-:W-:-:S02]  /*03d0*/  HADD2.F32 R9, -RZ, R9.H0_H0 ;  /* 0x20000009ff097230 */ /* 0x000fc40000004100 */
[----:B------:R-:W-:Y:S01]  /*03e0*/  FFMA R0, R17, R25, R0 ;  /* 0x0000001911007223 */ /* 0x000fe20000000000 */
[----:B------:R-:W-:Y:S02]  /*03f0*/  HADD2.F32 R17, -RZ, R10.H0_H0 ;  /* 0x2000000aff117230 */ /* 0x000fe40000004100 */
[----:B------:R-:W5:Y:S01]  /*0400*/  LDG.E.U16 R10, desc[UR4][R4.64+0x1c] ;  /* 0x00001c04040a7981 */ /* 0x000f62000c1e1500 */
[----:B------:R-:W-:Y:S02]  /*0410*/  HADD2.F32 R8, -RZ, R11.H0_H0 ;  /* 0x2000000bff087230 */ /* 0x000fe40000004100 */
[----:B------:R-:W-:Y:S01]  /*0420*/  FFMA R0, R27, R9, R0 ;  /* 0x000000091b007223 */ /* 0x000fe20000000000 */
[----:B------:R-:W5:Y:S01]  /*0430*/  LDG.E.U16 R11, desc[UR4][R2.64+0x1c0] ;  /* 0x0001c004020b7981 */ /* 0x000f62000c1e1500 */
[----:B------:R-:W-:-:S03]  /*0440*/  HADD2.F32 R16, -RZ, R16.H0_H0 ;  /* 0x20000010ff107230 */ /* 0x000fc60000004100 */
[----:B------:R-:W5:Y:S01]  /*0450*/  LDG.E.U16 R9, desc[UR4][R2.64+0x1e0] ;  /* 0x0001e00402097981 */ /* 0x000f62000c1e1500 */
[----:B------:R-:W-:-:S03]  /*0460*/  FFMA R17, R17, R8, R0 ;  /* 0x0000000811117223 */ /* 0x000fc60000000000 */
[----:B------:R-:W5:Y:S04]  /*0470*/  LDG.E.U16 R8, desc[UR4][R4.64+0x20] ;  /* 0x0000200404087981 */ /* 0x000f68000c1e1500 */
[----:B------:R-:W5:Y:S04]  /*0480*/  LDG.E.U16 R0, desc[UR4][R2.64+0x200] ;  /* 0x0002000402007981 */ /* 0x000f68000c1e1500 */
[----:B------:R-:W5:Y:S01]  /*0490*/  LDG.E.U16 R27, desc[UR4][R2.64+0x3e0] ;  /* 0x0003e004021b7981 */ /* 0x000f62000c1e1500 */
[----:B---3--:R-:W-:-:S03]  /*04a0*/  HADD2.F32 R24, -RZ, R15.H0_H0 ;  /* 0x2000000fff187230 */ /* 0x008fc60000004100 */
[----:B------:R-:W3:Y:S02]  /*04b0*/  LDG.E.U16 R15, desc[UR4][R2.64+0x220] ;  /* 0x00022004020f7981 */ /* 0x000ee4000c1e1500 */
[----:B------:R-:W-:Y:S02]  /*04c0*/  FFMA R24, R24, R16, R17 ;  /* 0x0000001018187223 */ /* 0x000fe40000000011 */
[----:B------:R-:W3:Y:S01]  /*04d0*/  LDG.E.U16 R16, desc[UR4][R4.64+0x22] ;  /* 0x0000220404107981 */ /* 0x000ee2000c1e1500 */
[----:B--2---:R-:W-:-:S03]  /*04e0*/  HADD2.F32 R20, -RZ, R20.H0_H0 ;  /* 0x20000014ff147230 */ /* 0x004fc60000004100 */
[----:B------:R-:W2:Y:S01]  /*04f0*/  LDG.E.U16 R17, desc[UR4][R4.64+0x24] ;  /* 0x0000240404117981 */ /* 0x000ea2000c1e1500 */
[----:B----4-:R-:W-:-:S03]  /*0500*/  HADD2.F32 R25, -RZ, R23.H0_H0 ;  /* 0x20000017ff197230 */ /* 0x010fc60000004100 */
[----:B------:R-:W4:Y:S01]  /*0510*/  LDG.E.U16 R23, desc[UR4][R2.64+0x240] ;  /* 0x0002400402177981 */ /* 0x000f22000c1e1500 */
[----:B-----5:R-:W-:Y:S02]  /*0520*/  HADD2.F32 R21, -RZ, R21.H0_H0 ;  /* 0x20000015ff157230 */ /* 0x020fe40000004100 */
[----:B------:R-:W-:Y:S02]  /*0530*/  FFMA R20, R25, R20, R24 ;  /* 0x0000001419147223 */ /* 0x000fe40000000018 */
[----:B------:R-:W5:Y:S01]  /*0540*/  LDG.E.U16 R24, desc[UR4][R4.64+0x26] ;  /* 0x0000260404187981 */ /* 0x000f62000c1e1500 */
[----:B------:R-:W-:-:S03]  /*0550*/  HADD2.F32 R25, -RZ, R22.H0_H0 ;  /* 0x20000016ff197230 */ /* 0x000fc60000004100 */
[----:B------:R-:W5:Y:S02]  /*0560*/  LDG.E.U16 R22, desc[UR4][R2.64+0x260] ;  /* 0x0002600402167981 */ /* 0x000f64000c1e1500 */
[----:B------:R-:W-:Y:S02]  /*0570*/  FFMA R25, R21, R25, R20 ;  /* 0x0000001915197223 */ /* 0x000fe40000000014 */
[----:B------:R-:W5:Y:S01]  /*0580*/  LDG.E.U16 R21, desc[UR4][R4.64+0x28] ;  /* 0x0000280404157981 */ /* 0x000f62000c1e1500 */
[----:B------:R-:W-:-:S03]  /*0590*/  HADD2.F32 R18, -RZ, R18.H0_H0 ;  /* 0x20000012ff127230 */ /* 0x000fc60000004100 */
[----:B------:R-:W5:Y:S01]  /*05a0*/  LDG.E.U16 R20, desc[UR4][R2.64+0x280] ;  /* 0x0002800402147981 */ /* 0x000f62000c1e1500 */
[----:B------:R-:W-:-:S05]  /*05b0*/  HADD2.F32 R19, -RZ, R19.H0_H0 ;  /* 0x20000013ff137230 */ /* 0x000fca0000004100 */
[----:B------:R-:W-:Y:S02]  /*05c0*/  FFMA R25, R18, R19, R25 ;  /* 0x0000001312197223 */ /* 0x000fe40000000019 */
[----:B------:R-:W5:Y:S04]  /*05d0*/  LDG.E.U16 R19, desc[UR4][R4.64+0x2a] ;  /* 0x00002a0404137981 */ /* 0x000f68000c1e1500 */
[----:B------:R-:W5:Y:S01]  /*05e0*/  LDG.E.U16 R18, desc[UR4][R2.64+0x2a0] ;  /* 0x0002a00402127981 */ /* 0x000f62000c1e1500 */
[----:B------:R-:W-:Y:S02]  /*05f0*/  HADD2.F32 R14, -RZ, R14.H0_H0 ;  /* 0x2000000eff0e7230 */ /* 0x000fe40000004100 */
[----:B------:R-:W-:Y:S02]  /*0600*/  HADD2.F32 R13, -RZ, R13.H0_H0 ;  /* 0x2000000dff0d7230 */ /* 0x000fe40000004100 */
[----:B------:R-:W-:-:S03]  /*0610*/  HADD2.F32 R10, -RZ, R10.H0_H0 ;  /* 0x2000000aff0a7230 */ /* 0x000fc60000004100 */
[----:B------:R-:W-:Y:S01]  /*0620*/  FFMA R13, R14, R13, R25 ;  /* 0x0000000d0e0d7223 */ /* 0x000fe20000000019 */
[----:B------:R-:W-:Y:S01]  /*0630*/  HADD2.F32 R11, -RZ, R11.H0_H0 ;  /* 0x2000000bff0b7230 */ /* 0x000fe20000004100 */
[----:B------:R-:W5:Y:S01]  /*0640*/  LDG.E.U16 R14, desc[UR4][R4.64+0x30] ;  /* 0x00003004040e7981 */ /* 0x000f62000c1e1500 */
[----:B------:R-:W-:Y:S02]  /*0650*/  HADD2.F32 R25, -RZ, R12.H0_H0 ;  /* 0x2000000cff197230 */ /* 0x000fe40000004100 */
[----:B------:R-:W-:Y:S02]  /*0660*/  HADD2.F32 R9, -RZ, R9.H0_H0 ;  /* 0x20000009ff097230 */ /* 0x000fe40000004100 */
[----:B------:R-:W-:Y:S01]  /*0670*/  FFMA R10, R10, R11, R13 ;  /* 0x0000000b0a0a7223 */ /* 0x000fe2000000000d */
[----:B------:R-:W5:Y:S01]  /*0680*/  LDG.E.U16 R12, desc[UR4][R2.64+0x320] ;  /* 0x00032004020c7981 */ /* 0x000f62000c1e1500 */
[----:B------:R-:W-:Y:S02]  /*0690*/  HADD2.F32 R8, -RZ, R8.H0_H0 ;  /* 0x20000008ff087230 */ /* 0x000fe40000004100 */
[----:B------:R-:W-:Y:S01]  /*06a0*/  FFMA R9, R25, R9, R10 ;  /* 0x0000000919097223 */ /* 0x000fe2000000000a */
[----:B------:R-:W5:Y:S01]  /*06b0*/  LDG.E.U16 R13, desc[UR4][R2.64+0x300] ;  /* 0x00030004020d7981 */ /* 0x000f62000c1e1500 */
[----:B------:R-:W-:-:S03]  /*06c0*/  HADD2.F32 R0, -RZ, R0.H0_H0 ;  /* 0x20000000ff007230 */ /* 0x000fc60000004100 */
[----:B------:R-:W5:Y:S02]  /*06d0*/  LDG.E.U16 R11, desc[UR4][R4.64+0x32] ;  /* 0x00003204040b7981 */ /* 0x000f64000c1e1500 */
[----:B------:R-:W-:Y:S02]  /*06e0*/  FFMA R9, R8, R0, R9 ;  /* 0x0000000008097223 */ /* 0x000fe40000000009 */
[----:B------:R-:W5:Y:S04]  /*06f0*/  LDG.E.U16 R25, desc[UR4][R4.64+0x3e] ;  /* 0x00003e0404197981 */ /* 0x000f68000c1e1500 */
[----:B------:R-:W5:Y:S04]  /*0700*/  LDG.E.U16 R0, desc[UR4][R4.64+0x2c] ;  /* 0x00002c0404007981 */ /* 0x000f68000c1e1500 */
[----:B------:R-:W5:Y:S01]  /*0710*/  LDG.E.U16 R8, desc[UR4][R2.64+0x2c0] ;  /* 0x0002c00402087981 */ /* 0x000f62000c1e1500 */
[----:B---3--:R-:W-:-:S02]  /*0720*/  HADD2.F32 R15, -RZ, R15.H0_H0 ;  /* 0x2000000fff0f7230 */ /* 0x008fc40000004100 */
[----:B------:R-:W-:-:S05]  /*0730*/  HADD2.F32 R16, -RZ, R16.H0_H0 ;  /* 0x20000010ff107230 */ /* 0x000fca0000004100 */
[----:B------:R-:W-:Y:S02]  /*0740*/  FFMA R9, R16, R15, R9 ;  /* 0x0000000f10097223 */ /* 0x000fe40000000009 */
[----:B------:R-:W3:Y:S04]  /*0750*/  LDG.E.U16 R16, desc[UR4][R4.64+0x2e] ;  /* 0x00002e0404107981 */ /* 0x000ee8000c1e1500 */
[----:B------:R-:W3:Y:S01]  /*0760*/  LDG.E.U16 R15, desc[UR4][R2.64+0x2e0] ;  /* 0x0002e004020f7981 */ /* 0x000ee2000c1e1500 */
[----:B--2---:R-:W-:Y:S02]  /*0770*/  HADD2.F32 R10, -RZ, R17.H0_H0 ;  /* 0x20000011ff0a7230 */ /* 0x004fe40000004100 */
[----:B----4-:R-:W-:Y:S01]  /*0780*/  HADD2.F32 R23, -RZ, R23.H0_H0 ;  /* 0x20000017ff177230 */ /* 0x010fe20000004100 */
[----:B------:R-:W2:Y:S01]  /*0790*/  LDG.E.U16 R17, desc[UR4][R2.64+0x380] ;  /* 0x0003800402117981 */ /* 0x000ea2000c1e1500 */
[----:B-----5:R-:W-:-:S02]  /*07a0*/  HADD2.F32 R24, -RZ, R24.H0_H0 ;  /* 0x20000018ff187230 */ /* 0x020fc40000004100 */
[----:B------:R-:W-:Y:S02]  /*07b0*/  HADD2.F32 R22, -RZ, R22.H0_H0 ;  /* 0x20000016ff167230 */ /* 0x000fe40000004100 */
[----:B------:R-:W-:Y:S02]  /*07c0*/  FFMA R23, R10, R23, R9 ;  /* 0x000000170a177223 */ /* 0x000fe40000000009 */
[----:B------:R-:W4:Y:S01]  /*07d0*/  LDG.E.U16 R9, desc[UR4][R4.64+0x34] ;  /* 0x0000340404097981 */ /* 0x000f22000c1e1500 */
[----:B------:R-:W-:-:S03]  /*07e0*/  HADD2.F32 R26, -RZ, R21.H0_H0 ;  /* 0x20000015ff1a7230 */ /* 0x000fc60000004100 */
[----:B------:R-:W5:Y:S01]  /*07f0*/  LDG.E.U16 R10, desc[UR4][R2.64+0x340] ;  /* 0x00034004020a7981 */ /* 0x000f62000c1e1500 */
[----:B------:R-:W-:Y:S02]  /*0800*/  HADD2.F32 R20, -RZ, R20.H0_H0 ;  /* 0x20000014ff147230 */ /* 0x000fe40000004100 */
[----:B------:R-:W-:Y:S02]  /*0810*/  FFMA R23, R24, R22, R23 ;  /* 0x0000001618177223 */ /* 0x000fe40000000017 */
[----:B------:R-:W2:Y:S04]  /*0820*/  LDG.E.U16 R22, desc[UR4][R4.64+0x36] ;  /* 0x0000360404167981 */ /* 0x000ea8000c1e1500 */
[----:B------:R-:W2:Y:S01]  /*0830*/  LDG.E.U16 R21, desc[UR4][R2.64+0x360] ;  /* 0x0003600402157981 */ /* 0x000ea2000c1e1500 */
[----:B------:R-:W-:Y:S01]  /*0840*/  FFMA R26, R26, R20, R23 ;  /* 0x000000141a1a7223 */ /* 0x000fe20000000017 */
[----:B------:R-:W-:-:S02]  /*0850*/  HADD2.F32 R23, -RZ, R19.H0_H0 ;  /* 0x20000013ff177230 */ /* 0x000fc40000004100 */
[----:B------:R-:W2:Y:S01]  /*0860*/  LDG.E.U16 R20, desc[UR4][R4.64+0x38] ;  /* 0x0000380404147981 */ /* 0x000ea2000c1e1500 */
[----:B------:R-:W-:-:S03]  /*0870*/  HADD2.F32 R24, -RZ, R18.H0_H0 ;  /* 0x20000012ff187230 */ /* 0x000fc60000004100 */
[----:B------:R-:W2:Y:S04]  /*0880*/  LDG.E.U16 R18, desc[UR4][R4.64+0x3a] ;  /* 0x00003a0404127981 */ /* 0x000ea8000c1e1500 */
[----:B------:R-:W2:Y:S01]  /*0890*/  LDG.E.U16 R19, desc[UR4][R2.64+0x3a0] ;  /* 0x0003a00402137981 */ /* 0x000ea2000c1e1500 */
[----:B------:R-:W-:-:S03]  /*08a0*/  FFMA R26, R23, R24, R26 ;  /* 0x00000018171a7223 */ /* 0x000fc6000000001a */
[----:B------:R-:W2:Y:S04]  /*08b0*/  LDG.E.U16 R24, desc[UR4][R4.64+0x3c] ;  /* 0x00003c0404187981 */ /* 0x000ea8000c1e1500 */
[----:B------:R0:W2:Y:S01]  /*08c0*/  LDG.E.U16 R23, desc[UR4][R2.64+0x3c0] ;  /* 0x0003c00402177981 */ /* 0x0000a2000c1e1500 */
[----:B------:R-:W-:Y:S02]  /*08d0*/  HADD2.F32 R12, -RZ, R12.H0_H0 ;  /* 0x2000000cff0c7230 */ /* 0x000fe40000004100 */
[----:B------:R-:W-:Y:S02]  /*08e0*/  HADD2.F32 R13, -RZ, R13.H0_H0 ;  /* 0x2000000dff0d7230 */ /* 0x000fe40000004100 */
[----:B------:R-:W-:Y:S01]  /*08f0*/  HADD2.F32 R11, -RZ, R11.H0_H0 ;  /* 0x2000000bff0b7230 */ /* 0x000fe20000004100 */
[----:B0-----:R-:W0:Y:S01]  /*0900*/  LDC.64 R2, c[0x0][0x390] ;  /* 0x0000e400ff027b82 */ /* 0x001e220000000a00 */
[----:B------:R-:W-:-:S02]  /*0910*/  HADD2.F32 R29, -RZ, R0.H0_H0 ;  /* 0x20000000ff1d7230 */ /* 0x000fc40000004100 */
[----:B------:R-:W-:-:S05]  /*0920*/  HADD2.F32 R8, -RZ, R8.H0_H0 ;  /* 0x20000008ff087230 */ /* 0x000fca0000004100 */
[----:B------:R-:W-:Y:S01]  /*0930*/  FFMA R8, R29, R8, R26 ;  /* 0x000000081d087223 */ /* 0x000fe2000000001a */
[----:B------:R-:W-:Y:S01]  /*0940*/  HADD2.F32 R29, -RZ, R14.H0_H0 ;  /* 0x2000000eff1d7230 */ /* 0x000fe20000004100 */
[----:B------:R-:W-:Y:S01]  /*0950*/  LEA R7, R7, R6, 0x4 ;  /* 0x0000000607077211 */ /* 0x000fe200078e20ff */
[----:B------:R-:W-:Y:S02]  /*0960*/  HADD2.F32 R0, -RZ, R25.H0_H0 ;  /* 0x20000019ff007230 */ /* 0x000fe40000004100 */
[----:B------:R-:W-:Y:S02]  /*0970*/  HADD2.F32 R27, -RZ, R27.H0_H0 ;  /* 0x2000001bff1b7230 */ /* 0x000fe40000004100 */
[----:B0-----:R-:W-:-:S04]  /*0980*/  IMAD.WIDE.U32 R2, R7, 0x4, R2 ;  /* 0x0000000407027825 */ /* 0x001fc800078e0002 */
[----:B---3--:R-:W-:Y:S02]  /*0990*/  HADD2.F32 R16, -RZ, R16.H0_H0 ;  /* 0x20000010ff107230 */ /* 0x008fe40000004100 */
[----:B------:R-:W-:-:S05]  /*09a0*/  HADD2.F32 R15, -RZ, R15.H0_H0 ;  /* 0x2000000fff0f7230 */ /* 0x000fca0000004100 */
[----:B------:R-:W-:-:S04]  /*09b0*/  FFMA R8, R16, R15, R8 ;  /* 0x0000000f10087223 */ /* 0x000fc80000000008 */
[----:B------:R-:W-:Y:S01]  /*09c0*/  FFMA R8, R29, R13, R8 ;  /* 0x0000000d1d087223 */ /* 0x000fe20000000008 */
[----:B----4-:R-:W-:-:S03]  /*09d0*/  HADD2.F32 R9, -RZ, R9.H0_H0 ;  /* 0x20000009ff097230 */ /* 0x010fc60000004100 */
[----:B------:R-:W-:Y:S01]  /*09e0*/  FFMA R8, R11, R12, R8 ;  /* 0x0000000c0b087223 */ /* 0x000fe20000000008 */
[----:B-----5:R-:W-:Y:S02]  /*09f0*/  HADD2.F32 R10, -RZ, R10.H0_H0 ;  /* 0x2000000aff0a7230 */ /* 0x020fe40000004100 */
[----:B--2---:R-:W-:-:S03]  /*0a00*/  HADD2.F32 R5, -RZ, R22.H0_H0 ;  /* 0x20000016ff057230 */ /* 0x004fc60000004100 */
[----:B------:R-:W-:Y:S01]  /*0a10*/  FFMA R8, R9, R10, R8 ;  /* 0x0000000a09087223 */ /* 0x000fe20000000008 */
[----:B------:R-:W-:Y:S02]  /*0a20*/  HADD2.F32 R21, -RZ, R21.H0_H0 ;  /* 0x20000015ff157230 */ /* 0x000fe40000004100 */
[----:B------:R-:W-:Y:S02]  /*0a30*/  HADD2.F32 R17, -RZ, R17.H0_H0 ;  /* 0x20000011ff117230 */ /* 0x000fe40000004100 */
[----:B------:R-:W-:Y:S02]  /*0a40*/  HADD2.F32 R20, -RZ, R20.H0_H0 ;  /* 0x20000014ff147230 */ /* 0x000fe40000004100 */
[----:B------:R-:W-:Y:S01]  /*0a50*/  FFMA R5, R5, R21, R8 ;  /* 0x0000001505057223 */ /* 0x000fe20000000008 */
[----:B------:R-:W-:-:S03]  /*0a60*/  HADD2.F32 R18, -RZ, R18.H0_H0 ;  /* 0x20000012ff127230 */ /* 0x000fc60000004100 */
[----:B------:R-:W-:Y:S01]  /*0a70*/  FFMA R5, R20, R17, R5 ;  /* 0x0000001114057223 */ /* 0x000fe20000000005 */
[----:B------:R-:W-:Y:S02]  /*0a80*/  HADD2.F32 R19, -RZ, R19.H0_H0 ;  /* 0x20000013ff137230 */ /* 0x000fe40000004100 */
[----:B------:R-:W-:-:S03]  /*0a90*/  HADD2.F32 R24, -RZ, R24.H0_H0 ;  /* 0x20000018ff187230 */ /* 0x000fc60000004100 */
[----:B------:R-:W-:Y:S01]  /*0aa0*/  FFMA R5, R18, R19, R5 ;  /* 0x0000001312057223 */ /* 0x000fe20000000005 */
[----:B------:R-:W-:-:S05]  /*0ab0*/  HADD2.F32 R23, -RZ, R23.H0_H0 ;  /* 0x20000017ff177230 */ /* 0x000fca0000004100 */
[----:B------:R-:W-:-:S04]  /*0ac0*/  FFMA R5, R24, R23, R5 ;  /* 0x0000001718057223 */ /* 0x000fc80000000005 */
[----:B------:R-:W-:-:S05]  /*0ad0*/  FFMA R5, R0, R27, R5 ;  /* 0x0000001b00057223 */ /* 0x000fca0000000005 */
[----:B------:R-:W-:Y:S01]  /*0ae0*/  STG.E desc[UR4][R2.64], R5 ;  /* 0x0000000502007986 */ /* 0x000fe2000c101904 */
[----:B------:R-:W-:Y:S05]  /*0af0*/  EXIT ;  /* 0x000000000000794d */ /* 0x000fea0003800000 */
.L_x_0:
[----:B------:R-:W-:-:S00]  /*0b00*/  BRA `(.L_x_0) ;  /* 0xfffffffc00fc7947 */ /* 0x000fc0000383ffff */
[----:B------:R-:W-:-:S00]  /*0b10*/  NOP ;  /* 0x0000000000007918 */ /* 0x000fc00000000000 */
        /* <DEDUP_REMOVED lines=14> */
.L_x_2:


//--------------------- .text._Z30mma_16x16x32_from_two_16x16x16P6__halfS0_Pf --------------------------
	.section	.text._Z30mma_16x16x32_from_two_16x16x16P6__halfS0_Pf,"ax",@progbits
	.align	128
        .global         _Z30mma_16x16x32_from_two_16x16x16P6__halfS0_Pf
        .type           _Z30mma_16x16x32_from_two_16x16x16P6__halfS0_Pf,@function
        .size           _Z30mma_16x16x32_from_two_16x16x16P6__halfS0_Pf,(.L_x_3 - _Z30mma_16x16x32_from_two_16x16x16P6__halfS0_Pf)
        .other          _Z30mma_16x16x32_from_two_16x16x16P6__halfS0_Pf,@"STO_CUDA_ENTRY STV_DEFAULT"
_Z30mma_16x16x32_from_two_16x16x16P6__halfS0_Pf:
.text._Z30mma_16x16x32_from_two_16x16x16P6__halfS0_Pf:
[----:B------:R-:W-:Y:S01]  /*0000*/  LDC R1, c[0x0][0x37c] ;  /* 0x0000df00ff017b82 */ /* 0x000fe20000000800 */
[----:B------:R-:W0:Y:S01]  /*0010*/  S2R R7, SR_LANEID ;  /* 0x0000000000077919 */ /* 0x000e220000000000 */
[----:B------:R-:W1:Y:S01]  /*0020*/  LDCU.128 UR8, c[0x0][0x380] ;  /* 0x00007000ff0877ac */ /* 0x000e620008000c00 */
[----:B------:R-:W-:Y:S01]  /*0030*/  IMAD.MOV.U32 R3, RZ, RZ, RZ ;  /* 0x000000ffff037224 */ /* 0x000fe200078e00ff */
[----:B------:R-:W2:Y:S01]  /*0040*/  LDCU.64 UR6, c[0x0][0x358] ;  /* 0x00006b00ff0677ac */ /* 0x000ea20008000a00 */
[----:B0-----:R-:W-:Y:S02]  /*0050*/  LOP3.LUT R2, R7, 0x3, RZ, 0xc0, !PT ;  /* 0x0000000307027812 */ /* 0x001fe400078ec0ff */
[----:B------:R-:W-:-:S05]  /*0060*/  SHF.R.U32.HI R7, RZ, 0x2, R7 ;  /* 0x00000002ff077819 */ /* 0x000fca0000011607 */
[----:B------:R-:W-:-:S03]  /*0070*/  IMAD.WIDE.U32 R20, R7, 0x8, R2 ;  /* 0x0000000807147825 */ /* 0x000fc600078e0002 */
[----:B-1----:R-:W-:-:S04]  /*0080*/  LEA R4, P0, R20, UR10, 0x2 ;  /* 0x0000000a14047c11 */ /* 0x002fc8000f8010ff */
[----:B------:R-:W-:-:S05]  /*0090*/  LEA.HI.X R5, R20, UR11, R21, 0x2, P0 ;  /* 0x0000000b14057c11 */ /* 0x000fca00080f1415 */
[----:B--2---:R-:W2:Y:S04]  /*00a0*/  LDG.E R19, desc[UR6][R4.64] ;  /* 0x0000000604137981 */ /* 0x004ea8000c1e1900 */
[----:B------:R-:W3:Y:S01]  /*00b0*/  LDG.E R22, desc[UR6][R4.64+0x100] ;  /* 0x0001000604167981 */ /* 0x000ee2000c1e1900 */
[----:B------:R-:W-:Y:S01]  /*00c0*/  UIADD3 UR4, UP0, UPT, UR10, 0x200, URZ ;  /* 0x000002000a047890 */ /* 0x000fe2000ff1e0ff */
[----:B------:R-:W-:Y:S02]  /*00d0*/  IMAD.WIDE.U32 R2, R7, 0x10, R2 ;  /* 0x0000001007027825 */ /* 0x000fe400078e0002 */
[----:B------:R-:W4:Y:S04]  /*00e0*/  LDG.E R26, desc[UR6][R4.64+0x10] ;  /* 0x00001006041a7981 */ /* 0x000f28000c1e1900 */
[----:B------:R-:W5:Y:S01]  /*00f0*/  LDG.E R27, desc[UR6][R4.64+0x110] ;  /* 0x00011006041b7981 */ /* 0x000f62000c1e1900 */
[----:B------:R-:W-:Y:S01]  /*0100*/  UIADD3.X UR5, UPT, UPT, URZ, UR11, URZ, UP0, !UPT ;  /* 0x0000000bff057290 */ /* 0x000fe200087fe4ff */
[----:B------:R-:W-:-:S02]  /*0110*/  LEA R8, P1, R20, UR4, 0x2 ;  /* 0x0000000414087c11 */ /* 0x000fc4000f8210ff */
[----:B------:R-:W-:-:S03]  /*0120*/  LEA R6, P0, R2, UR8, 0x2 ;  /* 0x0000000802067c11 */ /* 0x000fc6000f8010ff */
[----:B------:R-:W-:Y:S02]  /*0130*/  LEA.HI.X R9, R20, UR5, R21, 0x2, P1 ;  /* 0x0000000514097c11 */ /* 0x000fe400088f1415 */
[----:B------:R-:W-:-:S03]  /*0140*/  LEA.HI.X R7, R2, UR9, R3, 0x2, P0 ;  /* 0x0000000902077c11 */ /* 0x000fc600080f1403 */
[----:B------:R-:W5:Y:S04]  /*0150*/  LDG.E R23, desc[UR6][R8.64] ;  /* 0x0000000608177981 */ /* 0x000f68000c1e1900 */
[----:B------:R-:W5:Y:S04]  /*0160*/  LDG.E R18, desc[UR6][R8.64+0x100] ;  /* 0x0001000608127981 */ /* 0x000f68000c1e1900 */
[----:B------:R-:W5:Y:S04]  /*0170*/  LDG.E R16, desc[UR6][R8.64+0x10] ;  /* 0x0000100608107981 */ /* 0x000f68000c1e1900 */
[----:B------:R-:W5:Y:S04]  /*0180*/  LDG.E R0, desc[UR6][R8.64+0x110] ;  /* 0x0001100608007981 */ /* 0x000f68000c1e1900 */
[----:B------:R-:W5:Y:S04]  /*0190*/  LDG.E R12, desc[UR6][R6.64] ;  /* 0x00000006060c7981 */ /* 0x000f68000c1e1900 */
[----:B------:R-:W5:Y:S04]  /*01a0*/  LDG.E R13, desc[UR6][R6.64+0x200] ;  /* 0x00020006060d7981 */ /* 0x000f68000c1e1900 */
[----:B------:R-:W5:Y:S04]  /*01b0*/  LDG.E R14, desc[UR6][R6.64+0x10] ;  /* 0x00001006060e7981 */ /* 0x000f68000c1e1900 */
[----:B------:R-:W5:Y:S01]  /*01c0*/  LDG.E R15, desc[UR6][R6.64+0x210] ;  /* 0x00021006060f7981 */ /* 0x000f62000c1e1900 */
[----:B------:R-:W-:-:S04]  /*01d0*/  UIADD3 UR4, UP0, UPT, UR8, 0x20, URZ ;  /* 0x0000002008047890 */ /* 0x000fc8000ff1e0ff */
[----:B------:R-:W-:Y:S02]  /*01e0*/  UIADD3.X UR5, UPT, UPT, URZ, UR9, URZ, UP0, !UPT ;  /* 0x00000009ff057290 */ /* 0x000fe400087fe4ff */
[----:B------:R-:W-:-:S04]  /*01f0*/  LEA R24, P0, R2, UR4, 0x2 ;  /* 0x0000000402187c11 */ /* 0x000fc8000f8010ff */
[----:B------:R-:W-:-:S05]  /*0200*/  LEA.HI.X R25, R2, UR5, R3, 0x2, P0 ;  /* 0x0000000502197c11 */ /* 0x000fca00080f1403 */
[----:B------:R-:W5:Y:S01]  /*0210*/  LDG.E R4, desc[UR6][R24.64] ;  /* 0x0000000618047981 */ /* 0x000f62000c1e1900 */
[----:B------:R-:W0:Y:S03]  /*0220*/  LDCU.64 UR4, c[0x0][0x390] ;  /* 0x00007200ff0477ac */ /* 0x000e260008000a00 */
[----:B------:R-:W5:Y:S04]  /*0230*/  LDG.E R5, desc[UR6][R24.64+0x200] ;  /* 0x0002000618057981 */ /* 0x000f68000c1e1900 */
[----:B------:R-:W5:Y:S04]  /*0240*/  LDG.E R6, desc[UR6][R24.64+0x10] ;  /* 0x0000100618067981 */ /* 0x000f68000c1e1900 */
[----:B------:R-:W5:Y:S04]  /*0250*/  LDG.E R7, desc[UR6][R24.64+0x210] ;  /* 0x0002100618077981 */ /* 0x000f68000c1e1900 */
[----:B--2---:R-:W-:Y:S04]  /*0260*/  MOVM.16.MT88 R10, R19 ;  /* 0x00000000130a723a */ /* 0x004fe80000000000 */
[----:B---3--:R-:W1:Y:S04]  /*0270*/  MOVM.16.MT88 R11, R22 ;  /* 0x00000000160b723a */ /* 0x008e680000000000 */
[----:B----4-:R-:W-:Y:S04]  /*0280*/  MOVM.16.MT88 R26, R26 ;  /* 0x000000001a1a723a */ /* 0x010fe80000000000 */
[----:B-----5:R-:W2:Y:S04]  /*0290*/  MOVM.16.MT88 R27, R27 ;  /* 0x000000001b1b723a */ /* 0x020ea80000000000 */
[----:B------:R-:W-:Y:S04]  /*02a0*/  MOVM.16.MT88 R2, R23 ;  /* 0x000000001702723a */ /* 0x000fe80000000000 */
[----:B------:R-:W3:Y:S04]  /*02b0*/  MOVM.16.MT88 R3, R18 ;  /* 0x000000001203723a */ /* 0x000ee80000000000 */
[----:B------:R-:W-:Y:S04]  /*02c0*/  MOVM.16.MT88 R16, R16 ;  /* 0x000000001010723a */ /* 0x000fe80000000000 */
[----:B------:R-:W4:Y:S01]  /*02d0*/  MOVM.16.MT88 R17, R0 ;  /* 0x000000000011723a */ /* 0x000f220000000000 */
[C---:B-1----:R-:W-:Y:S08]  /*02e0*/  HMMA.16816.F32 R8, R12.reuse, R10, RZ ;  /* 0x0000000a0c08723c */ /* 0x042ff000000018ff */
[----:B--2---:R-:W-:-:S12]  /*02f0*/  HMMA.16816.F32 R12, R12, R26, RZ ;  /* 0x0000001a0c0c723c */ /* 0x004fd800000018ff */
[C---:B---3--:R-:W-:Y:S08]  /*0300*/  HMMA.16816.F32 R8, R4.reuse, R2, R8 ;  /* 0x000000020408723c */ /* 0x048ff00000001808 */
[----:B----4-:R-:W-:Y:S01]  /*0310*/  HMMA.16816.F32 R12, R4, R16, R12 ;  /* 0x00000010040c723c */ /* 0x010fe2000000180c */
[----:B0-----:R-:W-:-:S04]  /*0320*/  LEA R2, P0, R20, UR4, 0x3 ;  /* 0x0000000414027c11 */ /* 0x001fc8000f8018ff */
[----:B------:R-:W-:-:S06]  /*0330*/  LEA.HI.X R3, R20, UR5, R21, 0x3, P0 ;  /* 0x0000000514037c11 */ /* 0x000fcc00080f1c15 */
[----:B------:R-:W-:Y:S04]  /*0340*/  STG.E.64 desc[UR6][R2.64], R8 ;  /* 0x0000000802007986 */ /* 0x000fe8000c101b06 */
[----:B------:R-:W-:Y:S04]  /*0350*/  STG.E.64 desc[UR6][R2.64+0x200], R10 ;  /* 0x0002000a02007986 */ /* 0x000fe8000c101b06 */
[----:B------:R-:W-:Y:S04]  /*0360*/  STG.E.64 desc[UR6][R2.64+0x20], R12 ;  /* 0x0000200c02007986 */ /* 0x000fe8000c101b06 */
[----:B------:R-:W-:Y:S01]  /*0370*/  STG.E.64 desc[UR6][R2.64+0x220], R14 ;  /* 0x0002200e02007986 */ /* 0x000fe2000c101b06 */
[----:B------:R-:W-:Y:S05]  /*0380*/  EXIT ;  /* 0x000000000000794d */ /* 0x000fea0003800000 */
.L_x_1:
        /* <DEDUP_REMOVED lines=15> */
.L_x_3:


//--------------------- .nv.shared.reserved.0     --------------------------
	.section	.nv.shared.reserved.0,"aw",@nobits
	.weak		__nv_reservedSMEM_offset_0_alias
	.size		__nv_reservedSMEM_offset_0_alias, 0, 64
	.other		__nv_reservedSMEM_offset_0_alias,@"STO_CUDA_RESERVED_SHARED STV_DEFAULT"
__nv_reservedSMEM_offset_0_alias:
	.zero		0
	.zero		64


//--------------------- .nv.constant0._Z23reference_gemm_16x16x32P6__halfS0_Pf --------------------------
	.section	.nv.constant0._Z23reference_gemm_16x16x32P6__halfS0_Pf,"a",@progbits
	.sectionflags	@""
	.align	4
.nv.constant0._Z23reference_gemm_16x16x32P6__halfS0_Pf:
	.zero		920


//--------------------- .nv.constant0._Z30mma_16x16x32_from_two_16x16x16P6__halfS0_Pf --------------------------
	.section	.nv.constant0._Z30mma_16x16x32_from_two_16x16x16P6__halfS0_Pf,"a",@progbits
	.sectionflags	@""
	.align	4
.nv.constant0._Z30mma_16x16x32_from_two_16x16x16P6__halfS0_Pf:
	.zero		920


//--------------------- SYMBOLS --------------------------

	.type		.nv.reservedSmem.offset0,@object
	.size		.nv.reservedSmem.offset0,0x4
